	.headerflags	@"EF_CUDA_TEXMODE_UNIFIED EF_CUDA_64BIT_ADDRESS EF_CUDA_ACCELERATORS EF_CUDA_SM90 EF_CUDA_VIRTUAL_SM(EF_CUDA_SM90)"
	.elftype	@"ET_EXEC"


//--------------------- .nv.info                  --------------------------
	.section	.nv.info,"",@"SHT_CUDA_INFO"
	.align	4


	//----- nvinfo : EIATTR_REGCOUNT
	.align		4
        /*0000*/ 	.byte	0x04, 0x2f
        /*0002*/ 	.short	(.L_2 - .L_1)
	.align		4
.L_1:
        /*0004*/ 	.word	index@(triton_poi_fused_add_pow_softplus_0)
        /*0008*/ 	.word	0x0000000c


	//----- nvinfo : EIATTR_MIN_STACK_SIZE
	.align		4
.L_2:
        /*000c*/ 	.byte	0x04, 0x12
        /*000e*/ 	.short	(.L_4 - .L_3)
	.align		4
.L_3:
        /*0010*/ 	.word	index@(triton_poi_fused_add_pow_softplus_0)
        /*0014*/ 	.word	0x00000000


	//----- nvinfo : EIATTR_FRAME_SIZE
	.align		4
.L_4:
        /*0018*/ 	.byte	0x04, 0x11
        /*001a*/ 	.short	(.L_6 - .L_5)
	.align		4
.L_5:
        /*001c*/ 	.word	index@(triton_poi_fused_add_pow_softplus_0)
        /*0020*/ 	.word	0x00000000


	//----- nvinfo : EIATTR_MIN_STACK_SIZE
	.align		4
.L_6:
        /*0024*/ 	.byte	0x04, 0x12
        /*0026*/ 	.short	(.L_8 - .L_7)
	.align		4
.L_7:
        /*0028*/ 	.word	index@(triton_poi_fused_add_pow_softplus_0)
        /*002c*/ 	.word	0x00000000
.L_8:


//--------------------- .nv.info.triton_poi_fused_add_pow_softplus_0 --------------------------
	.section	.nv.info.triton_poi_fused_add_pow_softplus_0,"",@"SHT_CUDA_INFO"
	.sectionflags	@""
	.align	4


	//----- nvinfo : EIATTR_CUDA_API_VERSION
	.align		4
        /*0000*/ 	.byte	0x04, 0x37
        /*0002*/ 	.short	(.L_10 - .L_9)
.L_9:
        /*0004*/ 	.word	0x0000007c


	//----- nvinfo : EIATTR_KPARAM_INFO
	.align		4
.L_10:
        /*0008*/ 	.byte	0x04, 0x17
        /*000a*/ 	.short	(.L_12 - .L_11)
.L_11:
        /*000c*/ 	.word	0x00000000
        /*0010*/ 	.short	0x0002
        /*0012*/ 	.short	0x0010
        /*0014*/ 	.byte	0x00, 0xf0, 0x11, 0x00


	//----- nvinfo : EIATTR_KPARAM_INFO
	.align		4
.L_12:
        /*0018*/ 	.byte	0x04, 0x17
        /*001a*/ 	.short	(.L_14 - .L_13)
.L_13:
        /*001c*/ 	.word	0x00000000
        /*0020*/ 	.short	0x0001
        /*0022*/ 	.short	0x0008
        /*0024*/ 	.byte	0x00, 0xf4, 0x21, 0x00


	//----- nvinfo : EIATTR_KPARAM_INFO
	.align		4
.L_14:
        /*0028*/ 	.byte	0x04, 0x17
        /*002a*/ 	.short	(.L_16 - .L_15)
.L_15:
        /*002c*/ 	.word	0x00000000
        /*0030*/ 	.short	0x0000
        /*0032*/ 	.short	0x0000
        /*0034*/ 	.byte	0x00, 0xf4, 0x21, 0x00


	//----- nvinfo : EIATTR_SPARSE_MMA_MASK
	.align		4
.L_16:
        /*0038*/ 	.byte	0x03, 0x50
        /*003a*/ 	.short	0x0000


	//----- nvinfo : EIATTR_MAXREG_COUNT
	.align		4
        /*003c*/ 	.byte	0x03, 0x1b
        /*003e*/ 	.short	0x00ff


	//----- nvinfo : EIATTR_EXIT_INSTR_OFFSETS
	.align		4
        /*0040*/ 	.byte	0x04, 0x1c
        /*0042*/ 	.short	(.L_18 - .L_17)


	//   ....[0]....
.L_17:
        /*0044*/ 	.word	0x000003b0


	//   ....[1]....
        /*0048*/ 	.word	0x000003d0


	//----- nvinfo : EIATTR_REQNTID
	.align		4
.L_18:
        /*004c*/ 	.byte	0x04, 0x10
        /*004e*/ 	.short	(.L_20 - .L_19)
.L_19:
        /*0050*/ 	.word	0x00000080
        /*0054*/ 	.word	0x00000001
        /*0058*/ 	.word	0x00000001


	//----- nvinfo : EIATTR_CRS_STACK_SIZE
	.align		4
.L_20:
        /*005c*/ 	.byte	0x04, 0x1e
        /*005e*/ 	.short	(.L_22 - .L_21)
.L_21:
        /*0060*/ 	.word	0x00000000


	//----- nvinfo : EIATTR_CBANK_PARAM_SIZE
	.align		4
.L_22:
        /*0064*/ 	.byte	0x03, 0x19
        /*0066*/ 	.short	0x0014


	//----- nvinfo : EIATTR_PARAM_CBANK
	.align		4
        /*0068*/ 	.byte	0x04, 0x0a
        /*006a*/ 	.short	(.L_24 - .L_23)
	.align		4
.L_23:
        /*006c*/ 	.word	index@(.nv.constant0.triton_poi_fused_add_pow_softplus_0)
        /*0070*/ 	.short	0x0210
        /*0072*/ 	.short	0x0014


	//----- nvinfo : EIATTR_SW_WAR
	.align		4
.L_24:
        /*0074*/ 	.byte	0x04, 0x36
        /*0076*/ 	.short	(.L_26 - .L_25)
.L_25:
        /*0078*/ 	.word	0x00000008
.L_26:


//--------------------- .nv.callgraph             --------------------------
	.section	.nv.callgraph,"",@"SHT_CUDA_CALLGRAPH"
	.align	4
	.sectionentsize	8
	.align		4
        /*0000*/ 	.word	0x00000000
	.align		4
        /*0004*/ 	.word	0xffffffff
	.align		4
        /*0008*/ 	.word	0x00000000
	.align		4
        /*000c*/ 	.word	0xfffffffe
	.align		4
        /*0010*/ 	.word	0x00000000
	.align		4
        /*0014*/ 	.word	0xfffffffd
	.align		4
        /*0018*/ 	.word	0x00000000
	.align		4
        /*001c*/ 	.word	0xfffffffc


//--------------------- .nv.constant4             --------------------------
	.section	.nv.constant4,"a",@progbits
	.align	8
	.align		8
.nv.constant4:
        /*0000*/ 	.dword	_$_str


//--------------------- .text.triton_poi_fused_add_pow_softplus_0 --------------------------
	.section	.text.triton_poi_fused_add_pow_softplus_0,"ax",@progbits
	.align	128
        .global         triton_poi_fused_add_pow_softplus_0
        .type           triton_poi_fused_add_pow_softplus_0,@function
        .size           triton_poi_fused_add_pow_softplus_0,(.L_x_5 - triton_poi_fused_add_pow_softplus_0)
        .other          triton_poi_fused_add_pow_softplus_0,@"STO_CUDA_ENTRY STV_DEFAULT"
triton_poi_fused_add_pow_softplus_0:
.text.triton_poi_fused_add_pow_softplus_0:
[----:B------:R-:W0:Y:S02]  /*0000*/  LDC R1, c[0x0][0x28] ;  /* 0x00000a00ff017b82 */ /* 0x000e240000000800 */
[----:B------:R-:W1:Y:S01]  /*0010*/  S2R R0, SR_TID.X ;  /* 0x0000000000007919 */ /* 0x000e620000002100 */
[----:B------:R-:W-:Y:S01]  /*0020*/  ULDC.64 UR4, c[0x0][0x208] ;  /* 0x0000820000047ab9 */ /* 0x000fe20000000a00 */
[----:B------:R-:W-:Y:S01]  /*0030*/  BSSY B0, `(.L_x_0) ;  /* 0x000000a000007945 */ /* 0x000fe20003800000 */
[----:B------:R-:W-:Y:S01]  /*0040*/  HFMA2.MMA R2, -RZ, RZ, 0, 0 ;  /* 0x00000000ff027435 */ /* 0x000fe200000001ff */
[----:B------:R-:W2:Y:S01]  /*0050*/  S2R R3, SR_CTAID.X ;  /* 0x0000000000037919 */ /* 0x000ea20000002500 */
[----:B-1----:R-:W-:-:S04]  /*0060*/  LOP3.LUT R0, R0, 0x7f, RZ, 0xc0, !PT ;  /* 0x0000007f00007812 */ /* 0x002fc800078ec0ff */
[----:B--2---:R-:W-:-:S04]  /*0070*/  LEA R0, R3, R0, 0x7 ;  /* 0x0000000003007211 */ /* 0x004fc800078e38ff */
[----:B------:R-:W-:-:S13]  /*0080*/  ISETP.GE.AND P0, PT, R0, 0x100, PT ;  /* 0x000001000000780c */ /* 0x000fda0003f06270 */
[----:B------:R-:W-:Y:S05]  /*0090*/  @P0 BRA `(.L_x_1) ;  /* 0x00000000000c0947 */ /* 0x000fea0003800000 */
[----:B------:R-:W1:Y:S02]  /*00a0*/  LDC.64 R2, c[0x0][0x210] ;  /* 0x00008400ff027b82 */ /* 0x000e640000000a00 */
[----:B-1----:R-:W-:-:S06]  /*00b0*/  IMAD.WIDE R2, R0, 0x4, R2 ;  /* 0x0000000400027825 */ /* 0x002fcc00078e0202 */
[----:B------:R1:W5:Y:S02]  /*00c0*/  LDG.E R2, desc[UR4][R2.64] ;  /* 0x0000000402027981 */ /* 0x000364000c1e1900 */
.L_x_1:
[----:B------:R-:W-:Y:S05]  /*00d0*/  BSYNC B0 ;  /* 0x0000000000007941 */ /* 0x000fea0003800000 */
.L_x_0:
[----:B-----5:R-:W-:Y:S01]  /*00e0*/  FADD R9, R2, 0.5 ;  /* 0x3f00000002097421 */ /* 0x020fe20000000000 */
[----:B------:R-:W-:Y:S01]  /*00f0*/  MOV R7, 0x3e800000 ;  /* 0x3e80000000077802 */ /* 0x000fe20000000f00 */
[----:B------:R-:W-:Y:S01]  /*0100*/  HFMA2.MMA R8, -RZ, RZ, 1.3056640625, -1.8671875 ;  /* 0x3d39bf78ff087435 */ /* 0x000fe200000001ff */
[----:B------:R-:W-:Y:S01]  /*0110*/  BSSY B0, `(.L_x_2) ;  /* 0x0000022000007945 */ /* 0x000fe20003800000 */
[----:B------:R-:W-:-:S05]  /*0120*/  FMUL R2, R9, 1.4426950216293334961 ;  /* 0x3fb8aa3b09027820 */ /* 0x000fca0000400000 */
[----:B------:R-:W-:-:S13]  /*0130*/  FSETP.GEU.AND P1, PT, R2, -126, PT ;  /* 0xc2fc00000200780b */ /* 0x000fda0003f2e000 */
[----:B------:R-:W-:-:S04]  /*0140*/  @!P1 FMUL R2, R2, 0.5 ;  /* 0x3f00000002029820 */ /* 0x000fc80000400000 */
[----:B-1----:R-:W1:Y:S02]  /*0150*/  MUFU.EX2 R3, R2 ;  /* 0x0000000200037308 */ /* 0x002e640000000800 */
[----:B-1----:R-:W-:Y:S01]  /*0160*/  @!P1 FMUL R3, R3, R3 ;  /* 0x0000000303039220 */ /* 0x002fe20000400000 */
[----:B------:R-:W-:-:S03]  /*0170*/  FSETP.GT.AND P1, PT, R9, 20, PT ;  /* 0x41a000000900780b */ /* 0x000fc60003f24000 */
[C---:B------:R-:W-:Y:S01]  /*0180*/  FADD.FTZ.RZ R4, R3.reuse, 1 ;  /* 0x3f80000003047421 */ /* 0x040fe2000001c000 */
[----:B------:R-:W-:-:S04]  /*0190*/  ISETP.GE.U32.AND P2, PT, R3, 0x7f800000, PT ;  /* 0x7f8000000300780c */ /* 0x000fc80003f46070 */
[----:B------:R-:W-:-:S04]  /*01a0*/  IADD3 R4, R4, -0x3f400000, RZ ;  /* 0xc0c0000004047810 */ /* 0x000fc80007ffe0ff */
[----:B------:R-:W-:-:S04]  /*01b0*/  LOP3.LUT R4, R4, 0xff800000, RZ, 0xc0, !PT ;  /* 0xff80000004047812 */ /* 0x000fc800078ec0ff */
[----:B------:R-:W-:Y:S02]  /*01c0*/  IADD3 R6, -R4, 0x40800000, RZ ;  /* 0x4080000004067810 */ /* 0x000fe40007ffe1ff */
[----:B------:R-:W-:Y:S02]  /*01d0*/  IADD3 R5, R3, -R4, RZ ;  /* 0x8000000403057210 */ /* 0x000fe40007ffe0ff */
[----:B------:R-:W-:Y:S01]  /*01e0*/  I2FP.F32.S32 R4, R4 ;  /* 0x0000000400047245 */ /* 0x000fe20000201400 */
[----:B------:R-:W-:-:S04]  /*01f0*/  FFMA.FTZ R6, R6, R7, -1 ;  /* 0xbf80000006067423 */ /* 0x000fc80000010007 */
[----:B------:R-:W-:Y:S01]  /*0200*/  FADD R5, R5, R6 ;  /* 0x0000000605057221 */ /* 0x000fe20000000000 */
[----:B------:R-:W-:-:S03]  /*0210*/  FMUL R4, R4, 1.1920928955078125e-07 ;  /* 0x3400000004047820 */ /* 0x000fc60000400000 */
[----:B------:R-:W-:-:S04]  /*0220*/  FFMA.FTZ R2, R5, -R8, 0.10546888411045074463 ;  /* 0x3dd8001205027423 */ /* 0x000fc80000010808 */
[----:B------:R-:W-:-:S04]  /*0230*/  FFMA.FTZ R2, R5, R2, -0.13229703903198242188 ;  /* 0xbe0778e005027423 */ /* 0x000fc80000010002 */
[----:B------:R-:W-:-:S04]  /*0240*/  FFMA.FTZ R2, R5, R2, 0.14491446316242218018 ;  /* 0x3e14647505027423 */ /* 0x000fc80000010002 */
[----:B------:R-:W-:-:S04]  /*0250*/  FFMA.FTZ R2, R5, R2, -0.16641564667224884033 ;  /* 0xbe2a68dd05027423 */ /* 0x000fc80000010002 */
[----:B------:R-:W-:-:S04]  /*0260*/  FFMA.FTZ R2, R5, R2, 0.19988867640495300293 ;  /* 0x3e4caf9e05027423 */ /* 0x000fc80000010002 */
[----:B------:R-:W-:-:S04]  /*0270*/  FFMA.FTZ R2, R5, R2, -0.25000196695327758789 ;  /* 0xbe80004205027423 */ /* 0x000fc80000010002 */
[----:B------:R-:W-:-:S04]  /*0280*/  FFMA.FTZ R2, R5, R2, 0.33333510160446166992 ;  /* 0x3eaaaae605027423 */ /* 0x000fc80000010002 */
[----:B------:R-:W-:-:S04]  /*0290*/  FFMA.FTZ R2, R5, R2, -0.5 ;  /* 0xbf00000005027423 */ /* 0x000fc80000010002 */
[----:B------:R-:W-:-:S04]  /*02a0*/  FMUL R2, R5, R2 ;  /* 0x0000000205027220 */ /* 0x000fc80000400000 */
[----:B------:R-:W-:-:S04]  /*02b0*/  FFMA.FTZ R5, R5, R2, R5 ;  /* 0x0000000205057223 */ /* 0x000fc80000010005 */
[----:B------:R-:W-:Y:S01]  /*02c0*/  FFMA.FTZ R4, R4, 0.69314718246459960938, R5 ;  /* 0x3f31721804047823 */ /* 0x000fe20000010005 */
[----:B------:R-:W-:Y:S06]  /*02d0*/  @!P2 BRA `(.L_x_3) ;  /* 0x000000000014a947 */ /* 0x000fec0003800000 */
[C---:B------:R-:W-:Y:S02]  /*02e0*/  ISETP.GE.AND P2, PT, R3.reuse, -0x407fffff, PT ;  /* 0xbf8000010300780c */ /* 0x040fe40003f46270 */
[----:B------:R-:W-:-:S11]  /*02f0*/  FSETP.NEU.AND P3, PT, R3, RZ, PT ;  /* 0x000000ff0300720b */ /* 0x000fd60003f6d000 */
[----:B------:R-:W-:-:S05]  /*0300*/  @P2 MOV R2, 0x7f800000 ;  /* 0x7f80000000022802 */ /* 0x000fca0000000f00 */
[----:B------:R-:W-:-:S05]  /*0310*/  @P2 FFMA.FTZ R4, R3, R2, +INF ;  /* 0x7f80000003042423 */ /* 0x000fca0000010002 */
[----:B------:R-:W-:-:S07]  /*0320*/  FSEL R4, R4, -RZ, P3 ;  /* 0x800000ff04047208 */ /* 0x000fce0001800000 */
.L_x_3:
[----:B------:R-:W-:Y:S05]  /*0330*/  BSYNC B0 ;  /* 0x0000000000007941 */ /* 0x000fea0003800000 */
.L_x_2:
[----:B------:R-:W-:Y:S01]  /*0340*/  FSEL R4, R9, R4, P1 ;  /* 0x0000000409047208 */ /* 0x000fe20000800000 */
[----:B------:R-:W-:Y:S01]  /*0350*/  ULDC.64 UR6, c[0x0][0x218] ;  /* 0x0000860000067ab9 */ /* 0x000fe20000000a00 */
[----:B------:R-:W-:Y:S02]  /*0360*/  SHF.R.S32.HI R3, RZ, 0x1f, R0 ;  /* 0x0000001fff037819 */ /* 0x000fe40000011400 */
[----:B------:R-:W-:Y:S01]  /*0370*/  LEA R2, P1, R0, UR6, 0x2 ;  /* 0x0000000600027c11 */ /* 0x000fe2000f8210ff */
[----:B------:R-:W-:-:S03]  /*0380*/  FADD R4, R4, 9.9999999392252902908e-09 ;  /* 0x322bcc7704047421 */ /* 0x000fc60000000000 */
[----:B------:R-:W-:Y:S01]  /*0390*/  LEA.HI.X R3, R0, UR7, R3, 0x2, P1 ;  /* 0x0000000700037c11 */ /* 0x000fe200088f1403 */
[----:B------:R-:W-:Y:S01]  /*03a0*/  FMUL R5, R4, R4 ;  /* 0x0000000404057220 */ /* 0x000fe20000400000 */
[----:B------:R-:W-:Y:S07]  /*03b0*/  @P0 EXIT ;  /* 0x000000000000094d */ /* 0x000fee0003800000 */
[----:B------:R-:W-:Y:S01]  /*03c0*/  STG.E desc[UR4][R2.64], R5 ;  /* 0x0000000502007986 */ /* 0x000fe2000c101904 */
[----:B------:R-:W-:Y:S05]  /*03d0*/  EXIT ;  /* 0x000000000000794d */ /* 0x000fea0003800000 */
.L_x_4:
[----:B------:R-:W-:-:S00]  /*03e0*/  BRA `(.L_x_4) ;  /* 0xfffffffc00fc7947 */ /* 0x000fc0000383ffff */
[----:B------:R-:W-:-:S00]  /*03f0*/  NOP ;  /* 0x0000000000007918 */ /* 0x000fc00000000000 */
        /* <DEDUP_REMOVED lines=8> */
.L_x_5:


//--------------------- .nv.global.init           --------------------------
	.section	.nv.global.init,"aw",@progbits
.nv.global.init:
	.type		_$_str,@object
	.size		_$_str,(.L_0 - _$_str)
_$_str:
        /*0000*/ 	.byte	0x5f, 0x5f, 0x43, 0x55, 0x44, 0x41, 0x5f, 0x46, 0x54, 0x5a, 0x00
.L_0:


//--------------------- .nv.constant0.triton_poi_fused_add_pow_softplus_0 --------------------------
	.section	.nv.constant0.triton_poi_fused_add_pow_softplus_0,"a",@progbits
	.sectionflags	@""
	.align	4
.nv.constant0.triton_poi_fused_add_pow_softplus_0:
	.zero		548
